//
// Generated by NVIDIA NVVM Compiler
//
// Compiler Build ID: CL-36424714
// Cuda compilation tools, release 13.0, V13.0.88
// Based on NVVM 20.0.0
//

.version 9.0
.target sm_100
.address_size 64

	// .globl	_Z18shellsortIncrementPiii

.visible .entry _Z18shellsortIncrementPiii(
	.param .u64 .ptr .align 1 _Z18shellsortIncrementPiii_param_0,
	.param .u32 _Z18shellsortIncrementPiii_param_1,
	.param .u32 _Z18shellsortIncrementPiii_param_2
)
{
	.reg .pred 	%p<6>;
	.reg .b32 	%r<18>;
	.reg .b64 	%rd<11>;

	ld.param.u64 	%rd4, [_Z18shellsortIncrementPiii_param_0];
	ld.param.u32 	%r9, [_Z18shellsortIncrementPiii_param_1];
	ld.param.u32 	%r10, [_Z18shellsortIncrementPiii_param_2];
	cvta.to.global.u64 	%rd1, %rd4;
	mov.u32 	%r11, %ctaid.x;
	mov.u32 	%r12, %ntid.x;
	mov.u32 	%r13, %tid.x;
	mad.lo.s32 	%r15, %r11, %r12, %r13;
	min.s32 	%r14, %r10, %r9;
	setp.le.s32 	%p1, %r14, %r15;
	@%p1 bra 	$L__BB0_7;
	mul.wide.s32 	%rd2, %r10, 4;
$L__BB0_2:
	mul.wide.s32 	%rd5, %r15, 4;
	add.s64 	%rd6, %rd1, %rd5;
	ld.global.u32 	%r3, [%rd6];
	setp.lt.s32 	%p2, %r15, %r10;
	mov.u32 	%r17, %r15;
	@%p2 bra 	$L__BB0_6;
	mov.u32 	%r17, %r15;
$L__BB0_4:
	sub.s32 	%r5, %r17, %r10;
	mul.wide.s32 	%rd7, %r5, 4;
	add.s64 	%rd3, %rd1, %rd7;
	ld.global.u32 	%r6, [%rd3];
	setp.le.s32 	%p3, %r6, %r3;
	@%p3 bra 	$L__BB0_6;
	add.s64 	%rd8, %rd3, %rd2;
	st.global.u32 	[%rd8], %r6;
	setp.ge.s32 	%p4, %r5, %r10;
	mov.u32 	%r17, %r5;
	@%p4 bra 	$L__BB0_4;
$L__BB0_6:
	mul.wide.s32 	%rd9, %r17, 4;
	add.s64 	%rd10, %rd1, %rd9;
	st.global.u32 	[%rd10], %r3;
	add.s32 	%r15, %r15, %r10;
	setp.lt.s32 	%p5, %r15, %r9;
	@%p5 bra 	$L__BB0_2;
$L__BB0_7:
	ret;

}


// ===== COMPILED SASS (sm_100) =====

	.target	sm_100

	.elftype	@"ET_EXEC"


//--------------------- .note.nv.tkinfo           --------------------------
	.section	.note.nv.tkinfo,"",@"SHT_NOTE"
	.sectionflags	@"SHF_NOTE_NV_TKINFO"
	.tkinfo
        /*0018*/ 	.word	0x00000002
        /*0030*/ 	.string	""
        /*0030*/ 	.string	"ptxas"
        /*0030*/ 	.string	"Cuda compilation tools, release 13.0, V13.0.88"
        /*0030*/ 	.string	"Build cuda_13.0.r13.0/compiler.36424714_0"
        /*0030*/ 	.string	"-arch sm_100 -m 64 "



//--------------------- .note.nv.cuinfo           --------------------------
	.section	.note.nv.cuinfo,"",@"SHT_NOTE"
	.sectionflags	@"SHF_NOTE_NV_CUINFO"
        /*0018*/ 	.short	0x0002
        /*001a*/ 	.short	0x0064
        /*001c*/ 	.short	0x0082
	.zero		2


//--------------------- .nv.info                  --------------------------
	.section	.nv.info,"",@"SHT_CUDA_INFO"
	.align	4


	//----- nvinfo : EIATTR_REGCOUNT
	.align		4
        /*0000*/ 	.byte	0x04, 0x2f
        /*0002*/ 	.short	(.L_1 - .L_0)
	.align		4
.L_0:
        /*0004*/ 	.word	index@(_Z18shellsortIncrementPiii)
        /*0008*/ 	.word	0x00000010


	//----- nvinfo : EIATTR_FRAME_SIZE
	.align		4
.L_1:
        /*000c*/ 	.byte	0x04, 0x11
        /*000e*/ 	.short	(.L_3 - .L_2)
	.align		4
.L_2:
        /*0010*/ 	.word	index@(_Z18shellsortIncrementPiii)
        /*0014*/ 	.word	0x00000000


	//----- nvinfo : EIATTR_MIN_STACK_SIZE
	.align		4
.L_3:
        /*0018*/ 	.byte	0x04, 0x12
        /*001a*/ 	.short	(.L_5 - .L_4)
	.align		4
.L_4:
        /*001c*/ 	.word	index@(_Z18shellsortIncrementPiii)
        /*0020*/ 	.word	0x00000000
.L_5:


//--------------------- .nv.compat                --------------------------
	.section	.nv.compat,"",@"SHT_CUDA_COMPAT_INFO"
	.align	4
        /*0000*/ 	.byte	0x02, 0x09, 0x00, 0x00, 0x02, 0x02, 0x01, 0x00, 0x02, 0x05, 0x05, 0x00, 0x03, 0x07, 0x01, 0x01
        /*0010*/ 	.byte	0x02, 0x03, 0x00, 0x00, 0x02, 0x06, 0x01, 0x00, 0x04, 0x0b, 0x08, 0x00, 0x09, 0x00, 0x00, 0x00
        /*0020*/ 	.byte	0x00, 0x00, 0x00, 0x00


//--------------------- .nv.info._Z18shellsortIncrementPiii --------------------------
	.section	.nv.info._Z18shellsortIncrementPiii,"",@"SHT_CUDA_INFO"
	.sectionflags	@""
	.align	4


	//----- nvinfo : EIATTR_CUDA_API_VERSION
	.align		4
        /*0000*/ 	.byte	0x04, 0x37
        /*0002*/ 	.short	(.L_7 - .L_6)
.L_6:
        /*0004*/ 	.word	0x00000082


	//----- nvinfo : EIATTR_KPARAM_INFO
	.align		4
.L_7:
        /*0008*/ 	.byte	0x04, 0x17
        /*000a*/ 	.short	(.L_9 - .L_8)
.L_8:
        /*000c*/ 	.word	0x00000000
        /*0010*/ 	.short	0x0002
        /*0012*/ 	.short	0x000c
        /*0014*/ 	.byte	0x00, 0xf0, 0x11, 0x00


	//----- nvinfo : EIATTR_KPARAM_INFO
	.align		4
.L_9:
        /*0018*/ 	.byte	0x04, 0x17
        /*001a*/ 	.short	(.L_11 - .L_10)
.L_10:
        /*001c*/ 	.word	0x00000000
        /*0020*/ 	.short	0x0001
        /*0022*/ 	.short	0x0008
        /*0024*/ 	.byte	0x00, 0xf0, 0x11, 0x00


	//----- nvinfo : EIATTR_KPARAM_INFO
	.align		4
.L_11:
        /*0028*/ 	.byte	0x04, 0x17
        /*002a*/ 	.short	(.L_13 - .L_12)
.L_12:
        /*002c*/ 	.word	0x00000000
        /*0030*/ 	.short	0x0000
        /*0032*/ 	.short	0x0000
        /*0034*/ 	.byte	0x00, 0xf5, 0x21, 0x00


	//----- nvinfo : EIATTR_SPARSE_MMA_MASK
	.align		4
.L_13:
        /*0038*/ 	.byte	0x03, 0x50
        /*003a*/ 	.short	0x0000


	//----- nvinfo : EIATTR_MAXREG_COUNT
	.align		4
        /*003c*/ 	.byte	0x03, 0x1b
        /*003e*/ 	.short	0x00ff


	//----- nvinfo : EIATTR_MERCURY_ISA_VERSION
	.align		4
        /*0040*/ 	.byte	0x03, 0x5f
        /*0042*/ 	.short	0x0101


	//----- nvinfo : EIATTR_VRC_CTA_INIT_COUNT
	.align		4
        /*0044*/ 	.byte	0x02, 0x4a
	.zero		1
	.zero		1


	//----- nvinfo : EIATTR_EXIT_INSTR_OFFSETS
	.align		4
        /*0048*/ 	.byte	0x04, 0x1c
        /*004a*/ 	.short	(.L_15 - .L_14)


	//   ....[0]....
.L_14:
        /*004c*/ 	.word	0x00000090


	//   ....[1]....
        /*0050*/ 	.word	0x000002a0


	//----- nvinfo : EIATTR_CRS_STACK_SIZE
	.align		4
.L_15:
        /*0054*/ 	.byte	0x04, 0x1e
        /*0056*/ 	.short	(.L_17 - .L_16)
.L_16:
        /*0058*/ 	.word	0x00000000


	//----- nvinfo : EIATTR_CBANK_PARAM_SIZE
	.align		4
.L_17:
        /*005c*/ 	.byte	0x03, 0x19
        /*005e*/ 	.short	0x0010


	//----- nvinfo : EIATTR_PARAM_CBANK
	.align		4
        /*0060*/ 	.byte	0x04, 0x0a
        /*0062*/ 	.short	(.L_19 - .L_18)
	.align		4
.L_18:
        /*0064*/ 	.word	index@(.nv.constant0._Z18shellsortIncrementPiii)
        /*0068*/ 	.short	0x0380
        /*006a*/ 	.short	0x0010


	//----- nvinfo : EIATTR_SW_WAR
	.align		4
.L_19:
        /*006c*/ 	.byte	0x04, 0x36
        /*006e*/ 	.short	(.L_21 - .L_20)
.L_20:
        /*0070*/ 	.word	0x00000008
.L_21:


//--------------------- .nv.callgraph             --------------------------
	.section	.nv.callgraph,"",@"SHT_CUDA_CALLGRAPH"
	.align	4
	.sectionentsize	8
	.align		4
        /*0000*/ 	.word	0x00000000
	.align		4
        /*0004*/ 	.word	0xffffffff
	.align		4
        /*0008*/ 	.word	0x00000000
	.align		4
        /*000c*/ 	.word	0xfffffffe
	.align		4
        /*0010*/ 	.word	0x00000000
	.align		4
        /*0014*/ 	.word	0xfffffffd
	.align		4
        /*0018*/ 	.word	0x00000000
	.align		4
        /*001c*/ 	.word	0xfffffffc


//--------------------- .text._Z18shellsortIncrementPiii --------------------------
	.section	.text._Z18shellsortIncrementPiii,"ax",@progbits
	.align	128
        .global         _Z18shellsortIncrementPiii
        .type           _Z18shellsortIncrementPiii,@function
        .size           _Z18shellsortIncrementPiii,(.L_x_5 - _Z18shellsortIncrementPiii)
        .other          _Z18shellsortIncrementPiii,@"STO_CUDA_ENTRY STV_DEFAULT"
_Z18shellsortIncrementPiii:
.text._Z18shellsortIncrementPiii:
[----:B------:R-:W-:Y:S01]  /*0000*/  LDC R1, c[0x0][0x37c] ;  /* 0x0000df00ff017b82 */ /* 0x000fe20000000800 */
[----:B------:R-:W0:Y:S07]  /*0010*/  S2R R3, SR_TID.X ;  /* 0x0000000000037919 */ /* 0x000e2e0000002100 */
[----:B------:R-:W0:Y:S01]  /*0020*/  S2UR UR6, SR_CTAID.X ;  /* 0x00000000000679c3 */ /* 0x000e220000002500 */
[----:B------:R-:W1:Y:S07]  /*0030*/  LDCU.64 UR4, c[0x0][0x388] ;  /* 0x00007100ff0477ac */ /* 0x000e6e0008000a00 */
[----:B------:R-:W0:Y:S01]  /*0040*/  LDC R0, c[0x0][0x360] ;  /* 0x0000d800ff007b82 */ /* 0x000e220000000800 */
[----:B-1----:R-:W-:-:S04]  /*0050*/  UISETP.LT.AND UP0, UPT, UR5, UR4, UPT ;  /* 0x000000040500728c */ /* 0x002fc8000bf01270 */
[----:B------:R-:W-:Y:S01]  /*0060*/  USEL UR4, UR5, UR4, UP0 ;  /* 0x0000000405047287 */ /* 0x000fe20008000000 */
[----:B0-----:R-:W-:-:S05]  /*0070*/  IMAD R0, R0, UR6, R3 ;  /* 0x0000000600007c24 */ /* 0x001fca000f8e0203 */
[----:B------:R-:W-:-:S13]  /*0080*/  ISETP.LT.AND P0, PT, R0, UR4, PT ;  /* 0x0000000400007c0c */ /* 0x000fda000bf01270 */
[----:B------:R-:W-:Y:S05]  /*0090*/  @!P0 EXIT ;  /* 0x000000000000894d */ /* 0x000fea0003800000 */
[----:B------:R-:W0:Y:S02]  /*00a0*/  LDCU.64 UR4, c[0x0][0x358] ;  /* 0x00006b00ff0477ac */ /* 0x000e240008000a00 */
.L_x_3:
[----:B------:R-:W1:Y:S02]  /*00b0*/  LDCU.64 UR6, c[0x0][0x380] ;  /* 0x00007000ff0677ac */ /* 0x000e640008000a00 */
[----:B-1----:R-:W-:Y:S01]  /*00c0*/  IMAD.U32 R4, RZ, RZ, UR6 ;  /* 0x00000006ff047e24 */ /* 0x002fe2000f8e00ff */
[----:B------:R-:W1:Y:S01]  /*00d0*/  LDCU UR6, c[0x0][0x38c] ;  /* 0x00007180ff0677ac */ /* 0x000e620008000800 */
[----:B------:R-:W-:Y:S02]  /*00e0*/  IMAD.U32 R5, RZ, RZ, UR7 ;  /* 0x00000007ff057e24 */ /* 0x000fe4000f8e00ff */
[----:B------:R-:W-:-:S05]  /*00f0*/  IMAD.WIDE R2, R0, 0x4, R4 ;  /* 0x0000000400027825 */ /* 0x000fca00078e0204 */
[----:B0-----:R0:W5:Y:S01]  /*0100*/  LDG.E R9, desc[UR4][R2.64] ;  /* 0x0000000402097981 */ /* 0x001162000c1e1900 */
[----:B------:R-:W-:Y:S01]  /*0110*/  BSSY.RECONVERGENT B0, `(.L_x_0) ;  /* 0x0000012000007945 */ /* 0x000fe20003800200 */
[----:B------:R-:W-:Y:S01]  /*0120*/  IMAD.MOV.U32 R7, RZ, RZ, R0 ;  /* 0x000000ffff077224 */ /* 0x000fe200078e0000 */
[----:B-1----:R-:W-:-:S04]  /*0130*/  MOV R13, UR6 ;  /* 0x00000006000d7c02 */ /* 0x002fc80008000f00 */
[----:B------:R-:W-:-:S13]  /*0140*/  ISETP.GE.AND P0, PT, R0, R13, PT ;  /* 0x0000000d0000720c */ /* 0x000fda0003f06270 */
[----:B0-----:R-:W-:Y:S05]  /*0150*/  @!P0 BRA `(.L_x_1) ;  /* 0x0000000000348947 */ /* 0x001fea0003800000 */
[----:B------:R-:W0:Y:S01]  /*0160*/  LDC R13, c[0x0][0x38c] ;  /* 0x0000e300ff0d7b82 */ /* 0x000e220000000800 */
[----:B------:R-:W-:-:S07]  /*0170*/  MOV R7, R0 ;  /* 0x0000000000077202 */ /* 0x000fce0000000f00 */
[----:B------:R-:W1:Y:S02]  /*0180*/  LDC.64 R4, c[0x0][0x380] ;  /* 0x0000e000ff047b82 */ /* 0x000e640000000a00 */
.L_x_2:
[----:B0-----:R-:W-:-:S04]  /*0190*/  IMAD.IADD R11, R7, 0x1, -R13 ;  /* 0x00000001070b7824 */ /* 0x001fc800078e0a0d */
[----:B-12---:R-:W-:-:S05]  /*01a0*/  IMAD.WIDE R2, R11, 0x4, R4 ;  /* 0x000000040b027825 */ /* 0x006fca00078e0204 */
[----:B------:R-:W2:Y:S02]  /*01b0*/  LDG.E R6, desc[UR4][R2.64] ;  /* 0x0000000402067981 */ /* 0x000ea4000c1e1900 */
[----:B--2--5:R-:W-:-:S13]  /*01c0*/  ISETP.GT.AND P0, PT, R6, R9, PT ;  /* 0x000000090600720c */ /* 0x024fda0003f04270 */
[----:B------:R-:W-:Y:S05]  /*01d0*/  @!P0 BRA `(.L_x_1) ;  /* 0x0000000000148947 */ /* 0x000fea0003800000 */
[----:B------:R-:W-:Y:S01]  /*01e0*/  IMAD.WIDE R2, R13, 0x4, R2 ;  /* 0x000000040d027825 */ /* 0x000fe200078e0202 */
[----:B------:R-:W-:Y:S02]  /*01f0*/  ISETP.GE.AND P0, PT, R11, R13, PT ;  /* 0x0000000d0b00720c */ /* 0x000fe40003f06270 */
[----:B------:R-:W-:Y:S02]  /*0200*/  MOV R7, R11 ;  /* 0x0000000b00077202 */ /* 0x000fe40000000f00 */
[----:B------:R2:W-:Y:S09]  /*0210*/  STG.E desc[UR4][R2.64], R6 ;  /* 0x0000000602007986 */ /* 0x0005f2000c101904 */
[----:B------:R-:W-:Y:S05]  /*0220*/  @P0 BRA `(.L_x_2) ;  /* 0xfffffffc00d80947 */ /* 0x000fea000383ffff */
.L_x_1:
[----:B------:R-:W-:Y:S05]  /*0230*/  BSYNC.RECONVERGENT B0 ;  /* 0x0000000000007941 */ /* 0x000fea0003800200 */
.L_x_0:
[----:B------:R-:W0:Y:S01]  /*0240*/  LDCU UR6, c[0x0][0x388] ;  /* 0x00007100ff0677ac */ /* 0x000e220008000800 */
[----:B--2---:R-:W-:Y:S01]  /*0250*/  IMAD.WIDE R2, R7, 0x4, R4 ;  /* 0x0000000407027825 */ /* 0x004fe200078e0204 */
[----:B------:R-:W-:-:S04]  /*0260*/  IADD3 R0, PT, PT, R0, R13, RZ ;  /* 0x0000000d00007210 */ /* 0x000fc80007ffe0ff */
[----:B-----5:R1:W-:Y:S01]  /*0270*/  STG.E desc[UR4][R2.64], R9 ;  /* 0x0000000902007986 */ /* 0x0203e2000c101904 */
[----:B0-----:R-:W-:-:S13]  /*0280*/  ISETP.GE.AND P0, PT, R0, UR6, PT ;  /* 0x0000000600007c0c */ /* 0x001fda000bf06270 */
[----:B-1----:R-:W-:Y:S05]  /*0290*/  @!P0 BRA `(.L_x_3) ;  /* 0xfffffffc00848947 */ /* 0x002fea000383ffff */
[----:B------:R-:W-:Y:S05]  /*02a0*/  EXIT ;  /* 0x000000000000794d */ /* 0x000fea0003800000 */
.L_x_4:
[----:B------:R-:W-:-:S00]  /*02b0*/  BRA `(.L_x_4) ;  /* 0xfffffffc00fc7947 */ /* 0x000fc0000383ffff */
[----:B------:R-:W-:-:S00]  /*02c0*/  NOP ;  /* 0x0000000000007918 */ /* 0x000fc00000000000 */
        /* <DEDUP_REMOVED lines=11> */
.L_x_5:


//--------------------- .nv.shared.reserved.0     --------------------------
	.section	.nv.shared.reserved.0,"aw",@nobits
	.weak		__nv_reservedSMEM_offset_0_alias
	.size		__nv_reservedSMEM_offset_0_alias, 0, 64
	.other		__nv_reservedSMEM_offset_0_alias,@"STO_CUDA_RESERVED_SHARED STV_DEFAULT"
__nv_reservedSMEM_offset_0_alias:
	.zero		0
	.zero		64


//--------------------- .nv.constant0._Z18shellsortIncrementPiii --------------------------
	.section	.nv.constant0._Z18shellsortIncrementPiii,"a",@progbits
	.sectionflags	@""
	.align	4
.nv.constant0._Z18shellsortIncrementPiii:
	.zero		912


//--------------------- SYMBOLS --------------------------

	.type		.nv.reservedSmem.offset0,@object
	.size		.nv.reservedSmem.offset0,0x4
